//
// Generated by NVIDIA NVVM Compiler
//
// Compiler Build ID: CL-36424714
// Cuda compilation tools, release 13.0, V13.0.88
// Based on NVVM 20.0.0
//

.version 9.0
.target sm_100
.address_size 64

	// .globl	_Z3addImEvPT_S1_S1_m

.visible .entry _Z3addImEvPT_S1_S1_m(
	.param .u64 .ptr .align 1 _Z3addImEvPT_S1_S1_m_param_0,
	.param .u64 .ptr .align 1 _Z3addImEvPT_S1_S1_m_param_1,
	.param .u64 .ptr .align 1 _Z3addImEvPT_S1_S1_m_param_2,
	.param .u64 _Z3addImEvPT_S1_S1_m_param_3
)
{
	.reg .b32 	%r<5>;
	.reg .b64 	%rd<60>;

	ld.param.u64 	%rd1, [_Z3addImEvPT_S1_S1_m_param_0];
	ld.param.u64 	%rd2, [_Z3addImEvPT_S1_S1_m_param_1];
	ld.param.u64 	%rd3, [_Z3addImEvPT_S1_S1_m_param_2];
	mov.u32 	%r1, %ctaid.x;
	mov.u32 	%r2, %ntid.x;
	mov.u32 	%r3, %tid.x;
	mad.lo.s32 	%r4, %r1, %r2, %r3;
	mul.wide.u32 	%rd4, %r4, 16;
	cvta.to.global.u64 	%rd5, %rd1;
	cvta.to.global.u64 	%rd6, %rd2;
	cvta.to.global.u64 	%rd7, %rd3;
	shl.b64 	%rd8, %rd4, 3;
	add.s64 	%rd9, %rd5, %rd8;
	ld.global.u64 	%rd10, [%rd9];
	add.s64 	%rd11, %rd6, %rd8;
	ld.global.u64 	%rd12, [%rd11];
	add.s64 	%rd13, %rd12, %rd10;
	add.s64 	%rd14, %rd7, %rd8;
	st.global.u64 	[%rd14], %rd13;
	ld.global.u64 	%rd15, [%rd9+8];
	ld.global.u64 	%rd16, [%rd11+8];
	add.s64 	%rd17, %rd16, %rd15;
	st.global.u64 	[%rd14+8], %rd17;
	ld.global.u64 	%rd18, [%rd9+16];
	ld.global.u64 	%rd19, [%rd11+16];
	add.s64 	%rd20, %rd19, %rd18;
	st.global.u64 	[%rd14+16], %rd20;
	ld.global.u64 	%rd21, [%rd9+24];
	ld.global.u64 	%rd22, [%rd11+24];
	add.s64 	%rd23, %rd22, %rd21;
	st.global.u64 	[%rd14+24], %rd23;
	ld.global.u64 	%rd24, [%rd9+32];
	ld.global.u64 	%rd25, [%rd11+32];
	add.s64 	%rd26, %rd25, %rd24;
	st.global.u64 	[%rd14+32], %rd26;
	ld.global.u64 	%rd27, [%rd9+40];
	ld.global.u64 	%rd28, [%rd11+40];
	add.s64 	%rd29, %rd28, %rd27;
	st.global.u64 	[%rd14+40], %rd29;
	ld.global.u64 	%rd30, [%rd9+48];
	ld.global.u64 	%rd31, [%rd11+48];
	add.s64 	%rd32, %rd31, %rd30;
	st.global.u64 	[%rd14+48], %rd32;
	ld.global.u64 	%rd33, [%rd9+56];
	ld.global.u64 	%rd34, [%rd11+56];
	add.s64 	%rd35, %rd34, %rd33;
	st.global.u64 	[%rd14+56], %rd35;
	ld.global.u64 	%rd36, [%rd9+64];
	ld.global.u64 	%rd37, [%rd11+64];
	add.s64 	%rd38, %rd37, %rd36;
	st.global.u64 	[%rd14+64], %rd38;
	ld.global.u64 	%rd39, [%rd9+72];
	ld.global.u64 	%rd40, [%rd11+72];
	add.s64 	%rd41, %rd40, %rd39;
	st.global.u64 	[%rd14+72], %rd41;
	ld.global.u64 	%rd42, [%rd9+80];
	ld.global.u64 	%rd43, [%rd11+80];
	add.s64 	%rd44, %rd43, %rd42;
	st.global.u64 	[%rd14+80], %rd44;
	ld.global.u64 	%rd45, [%rd9+88];
	ld.global.u64 	%rd46, [%rd11+88];
	add.s64 	%rd47, %rd46, %rd45;
	st.global.u64 	[%rd14+88], %rd47;
	ld.global.u64 	%rd48, [%rd9+96];
	ld.global.u64 	%rd49, [%rd11+96];
	add.s64 	%rd50, %rd49, %rd48;
	st.global.u64 	[%rd14+96], %rd50;
	ld.global.u64 	%rd51, [%rd9+104];
	ld.global.u64 	%rd52, [%rd11+104];
	add.s64 	%rd53, %rd52, %rd51;
	st.global.u64 	[%rd14+104], %rd53;
	ld.global.u64 	%rd54, [%rd9+112];
	ld.global.u64 	%rd55, [%rd11+112];
	add.s64 	%rd56, %rd55, %rd54;
	st.global.u64 	[%rd14+112], %rd56;
	ld.global.u64 	%rd57, [%rd9+120];
	ld.global.u64 	%rd58, [%rd11+120];
	add.s64 	%rd59, %rd58, %rd57;
	st.global.u64 	[%rd14+120], %rd59;
	ret;

}


// ===== COMPILED SASS (sm_100) =====

	.target	sm_100

	.elftype	@"ET_EXEC"


//--------------------- .note.nv.tkinfo           --------------------------
	.section	.note.nv.tkinfo,"",@"SHT_NOTE"
	.sectionflags	@"SHF_NOTE_NV_TKINFO"
	.tkinfo
        /*0018*/ 	.word	0x00000002
        /*0030*/ 	.string	""
        /*0030*/ 	.string	"ptxas"
        /*0030*/ 	.string	"Cuda compilation tools, release 13.0, V13.0.88"
        /*0030*/ 	.string	"Build cuda_13.0.r13.0/compiler.36424714_0"
        /*0030*/ 	.string	"-arch sm_100 -m 64 "



//--------------------- .note.nv.cuinfo           --------------------------
	.section	.note.nv.cuinfo,"",@"SHT_NOTE"
	.sectionflags	@"SHF_NOTE_NV_CUINFO"
        /*0018*/ 	.short	0x0002
        /*001a*/ 	.short	0x0064
        /*001c*/ 	.short	0x0082
	.zero		2


//--------------------- .nv.info                  --------------------------
	.section	.nv.info,"",@"SHT_CUDA_INFO"
	.align	4


	//----- nvinfo : EIATTR_REGCOUNT
	.align		4
        /*0000*/ 	.byte	0x04, 0x2f
        /*0002*/ 	.short	(.L_1 - .L_0)
	.align		4
.L_0:
        /*0004*/ 	.word	index@(_Z3addImEvPT_S1_S1_m)
        /*0008*/ 	.word	0x00000014


	//----- nvinfo : EIATTR_FRAME_SIZE
	.align		4
.L_1:
        /*000c*/ 	.byte	0x04, 0x11
        /*000e*/ 	.short	(.L_3 - .L_2)
	.align		4
.L_2:
        /*0010*/ 	.word	index@(_Z3addImEvPT_S1_S1_m)
        /*0014*/ 	.word	0x00000000


	//----- nvinfo : EIATTR_MIN_STACK_SIZE
	.align		4
.L_3:
        /*0018*/ 	.byte	0x04, 0x12
        /*001a*/ 	.short	(.L_5 - .L_4)
	.align		4
.L_4:
        /*001c*/ 	.word	index@(_Z3addImEvPT_S1_S1_m)
        /*0020*/ 	.word	0x00000000
.L_5:


//--------------------- .nv.compat                --------------------------
	.section	.nv.compat,"",@"SHT_CUDA_COMPAT_INFO"
	.align	4
        /*0000*/ 	.byte	0x02, 0x09, 0x00, 0x00, 0x02, 0x02, 0x01, 0x00, 0x02, 0x05, 0x05, 0x00, 0x03, 0x07, 0x01, 0x01
        /*0010*/ 	.byte	0x02, 0x03, 0x00, 0x00, 0x02, 0x06, 0x01, 0x00, 0x04, 0x0b, 0x08, 0x00, 0x09, 0x00, 0x00, 0x00
        /*0020*/ 	.byte	0x00, 0x00, 0x00, 0x00


//--------------------- .nv.info._Z3addImEvPT_S1_S1_m --------------------------
	.section	.nv.info._Z3addImEvPT_S1_S1_m,"",@"SHT_CUDA_INFO"
	.sectionflags	@""
	.align	4


	//----- nvinfo : EIATTR_CUDA_API_VERSION
	.align		4
        /*0000*/ 	.byte	0x04, 0x37
        /*0002*/ 	.short	(.L_7 - .L_6)
.L_6:
        /*0004*/ 	.word	0x00000082


	//----- nvinfo : EIATTR_KPARAM_INFO
	.align		4
.L_7:
        /*0008*/ 	.byte	0x04, 0x17
        /*000a*/ 	.short	(.L_9 - .L_8)
.L_8:
        /*000c*/ 	.word	0x00000000
        /*0010*/ 	.short	0x0003
        /*0012*/ 	.short	0x0018
        /*0014*/ 	.byte	0x00, 0xf0, 0x21, 0x00


	//----- nvinfo : EIATTR_KPARAM_INFO
	.align		4
.L_9:
        /*0018*/ 	.byte	0x04, 0x17
        /*001a*/ 	.short	(.L_11 - .L_10)
.L_10:
        /*001c*/ 	.word	0x00000000
        /*0020*/ 	.short	0x0002
        /*0022*/ 	.short	0x0010
        /*0024*/ 	.byte	0x00, 0xf5, 0x21, 0x00


	//----- nvinfo : EIATTR_KPARAM_INFO
	.align		4
.L_11:
        /*0028*/ 	.byte	0x04, 0x17
        /*002a*/ 	.short	(.L_13 - .L_12)
.L_12:
        /*002c*/ 	.word	0x00000000
        /*0030*/ 	.short	0x0001
        /*0032*/ 	.short	0x0008
        /*0034*/ 	.byte	0x00, 0xf5, 0x21, 0x00


	//----- nvinfo : EIATTR_KPARAM_INFO
	.align		4
.L_13:
        /*0038*/ 	.byte	0x04, 0x17
        /*003a*/ 	.short	(.L_15 - .L_14)
.L_14:
        /*003c*/ 	.word	0x00000000
        /*0040*/ 	.short	0x0000
        /*0042*/ 	.short	0x0000
        /*0044*/ 	.byte	0x00, 0xf5, 0x21, 0x00


	//----- nvinfo : EIATTR_SPARSE_MMA_MASK
	.align		4
.L_15:
        /*0048*/ 	.byte	0x03, 0x50
        /*004a*/ 	.short	0x0000


	//----- nvinfo : EIATTR_MAXREG_COUNT
	.align		4
        /*004c*/ 	.byte	0x03, 0x1b
        /*004e*/ 	.short	0x00ff


	//----- nvinfo : EIATTR_MERCURY_ISA_VERSION
	.align		4
        /*0050*/ 	.byte	0x03, 0x5f
        /*0052*/ 	.short	0x0101


	//----- nvinfo : EIATTR_VRC_CTA_INIT_COUNT
	.align		4
        /*0054*/ 	.byte	0x02, 0x4a
	.zero		1
	.zero		1


	//----- nvinfo : EIATTR_EXIT_INSTR_OFFSETS
	.align		4
        /*0058*/ 	.byte	0x04, 0x1c
        /*005a*/ 	.short	(.L_17 - .L_16)


	//   ....[0]....
.L_16:
        /*005c*/ 	.word	0x000005c0


	//----- nvinfo : EIATTR_CBANK_PARAM_SIZE
	.align		4
.L_17:
        /*0060*/ 	.byte	0x03, 0x19
        /*0062*/ 	.short	0x0020


	//----- nvinfo : EIATTR_PARAM_CBANK
	.align		4
        /*0064*/ 	.byte	0x04, 0x0a
        /*0066*/ 	.short	(.L_19 - .L_18)
	.align		4
.L_18:
        /*0068*/ 	.word	index@(.nv.constant0._Z3addImEvPT_S1_S1_m)
        /*006c*/ 	.short	0x0380
        /*006e*/ 	.short	0x0020


	//----- nvinfo : EIATTR_SW_WAR
	.align		4
.L_19:
        /*0070*/ 	.byte	0x04, 0x36
        /*0072*/ 	.short	(.L_21 - .L_20)
.L_20:
        /*0074*/ 	.word	0x00000008
.L_21:


//--------------------- .nv.callgraph             --------------------------
	.section	.nv.callgraph,"",@"SHT_CUDA_CALLGRAPH"
	.align	4
	.sectionentsize	8
	.align		4
        /*0000*/ 	.word	0x00000000
	.align		4
        /*0004*/ 	.word	0xffffffff
	.align		4
        /*0008*/ 	.word	0x00000000
	.align		4
        /*000c*/ 	.word	0xfffffffe
	.align		4
        /*0010*/ 	.word	0x00000000
	.align		4
        /*0014*/ 	.word	0xfffffffd
	.align		4
        /*0018*/ 	.word	0x00000000
	.align		4
        /*001c*/ 	.word	0xfffffffc


//--------------------- .text._Z3addImEvPT_S1_S1_m --------------------------
	.section	.text._Z3addImEvPT_S1_S1_m,"ax",@progbits
	.align	128
        .global         _Z3addImEvPT_S1_S1_m
        .type           _Z3addImEvPT_S1_S1_m,@function
        .size           _Z3addImEvPT_S1_S1_m,(.L_x_1 - _Z3addImEvPT_S1_S1_m)
        .other          _Z3addImEvPT_S1_S1_m,@"STO_CUDA_ENTRY STV_DEFAULT"
_Z3addImEvPT_S1_S1_m:
.text._Z3addImEvPT_S1_S1_m:
[----:B------:R-:W-:Y:S01]  /*0000*/  LDC R1, c[0x0][0x37c] ;  /* 0x0000df00ff017b82 */ /* 0x000fe20000000800 */
[----:B------:R-:W0:Y:S07]  /*0010*/  S2R R0, SR_TID.X ;  /* 0x0000000000007919 */ /* 0x000e2e0000002100 */
[----:B------:R-:W0:Y:S01]  /*0020*/  S2UR UR6, SR_CTAID.X ;  /* 0x00000000000679c3 */ /* 0x000e220000002500 */
[----:B------:R-:W1:Y:S07]  /*0030*/  LDCU.64 UR4, c[0x0][0x358] ;  /* 0x00006b00ff0477ac */ /* 0x000e6e0008000a00 */
[----:B------:R-:W0:Y:S08]  /*0040*/  LDC R15, c[0x0][0x360] ;  /* 0x0000d800ff0f7b82 */ /* 0x000e300000000800 */
[----:B------:R-:W2:Y:S08]  /*0050*/  LDC.64 R4, c[0x0][0x380] ;  /* 0x0000e000ff047b82 */ /* 0x000eb00000000a00 */
[----:B------:R-:W3:Y:S01]  /*0060*/  LDC.64 R2, c[0x0][0x388] ;  /* 0x0000e200ff027b82 */ /* 0x000ee20000000a00 */
[----:B0-----:R-:W-:-:S07]  /*0070*/  IMAD R15, R15, UR6, R0 ;  /* 0x000000060f0f7c24 */ /* 0x001fce000f8e0200 */
[----:B------:R-:W0:Y:S01]  /*0080*/  LDC.64 R10, c[0x0][0x390] ;  /* 0x0000e400ff0a7b82 */ /* 0x000e220000000a00 */
[----:B--2---:R-:W-:-:S05]  /*0090*/  IMAD.WIDE.U32 R4, R15, 0x80, R4 ;  /* 0x000000800f047825 */ /* 0x004fca00078e0004 */
[----:B-1----:R-:W2:Y:S01]  /*00a0*/  LDG.E.64 R6, desc[UR4][R4.64] ;  /* 0x0000000404067981 */ /* 0x002ea2000c1e1b00 */
[----:B---3--:R-:W-:-:S05]  /*00b0*/  IMAD.WIDE.U32 R2, R15, 0x80, R2 ;  /* 0x000000800f027825 */ /* 0x008fca00078e0002 */
[----:B------:R-:W2:Y:S02]  /*00c0*/  LDG.E.64 R8, desc[UR4][R2.64] ;  /* 0x0000000402087981 */ /* 0x000ea4000c1e1b00 */
[----:B--2---:R-:W-:-:S05]  /*00d0*/  IADD3 R12, P0, PT, R6, R8, RZ ;  /* 0x00000008060c7210 */ /* 0x004fca0007f1e0ff */
[----:B------:R-:W-:Y:S02]  /*00e0*/  IMAD.X R13, R7, 0x1, R9, P0 ;  /* 0x00000001070d7824 */ /* 0x000fe400000e0609 */
[----:B0-----:R-:W-:-:S05]  /*00f0*/  IMAD.WIDE.U32 R6, R15, 0x80, R10 ;  /* 0x000000800f067825 */ /* 0x001fca00078e000a */
[----:B------:R0:W-:Y:S04]  /*0100*/  STG.E.64 desc[UR4][R6.64], R12 ;  /* 0x0000000c06007986 */ /* 0x0001e8000c101b04 */
[----:B------:R-:W2:Y:S04]  /*0110*/  LDG.E.64 R8, desc[UR4][R4.64+0x8] ;  /* 0x0000080404087981 */ /* 0x000ea8000c1e1b00 */
[----:B------:R-:W2:Y:S02]  /*0120*/  LDG.E.64 R10, desc[UR4][R2.64+0x8] ;  /* 0x00000804020a7981 */ /* 0x000ea4000c1e1b00 */
[----:B--2---:R-:W-:-:S05]  /*0130*/  IADD3 R14, P0, PT, R8, R10, RZ ;  /* 0x0000000a080e7210 */ /* 0x004fca0007f1e0ff */
[----:B------:R-:W-:-:S05]  /*0140*/  IMAD.X R15, R9, 0x1, R11, P0 ;  /* 0x00000001090f7824 */ /* 0x000fca00000e060b */
[----:B------:R1:W-:Y:S04]  /*0150*/  STG.E.64 desc[UR4][R6.64+0x8], R14 ;  /* 0x0000080e06007986 */ /* 0x0003e8000c101b04 */
[----:B------:R-:W2:Y:S04]  /*0160*/  LDG.E.64 R8, desc[UR4][R4.64+0x10] ;  /* 0x0000100404087981 */ /* 0x000ea8000c1e1b00 */
[----:B------:R-:W2:Y:S02]  /*0170*/  LDG.E.64 R10, desc[UR4][R2.64+0x10] ;  /* 0x00001004020a7981 */ /* 0x000ea4000c1e1b00 */
[----:B--2---:R-:W-:-:S05]  /*0180*/  IADD3 R16, P0, PT, R8, R10, RZ ;  /* 0x0000000a08107210 */ /* 0x004fca0007f1e0ff */
[----:B------:R-:W-:-:S05]  /*0190*/  IMAD.X R17, R9, 0x1, R11, P0 ;  /* 0x0000000109117824 */ /* 0x000fca00000e060b */
[----:B------:R2:W-:Y:S04]  /*01a0*/  STG.E.64 desc[UR4][R6.64+0x10], R16 ;  /* 0x0000101006007986 */ /* 0x0005e8000c101b04 */
[----:B------:R-:W0:Y:S04]  /*01b0*/  LDG.E.64 R8, desc[UR4][R4.64+0x18] ;  /* 0x0000180404087981 */ /* 0x000e28000c1e1b00 */
[----:B------:R-:W0:Y:S02]  /*01c0*/  LDG.E.64 R10, desc[UR4][R2.64+0x18] ;  /* 0x00001804020a7981 */ /* 0x000e24000c1e1b00 */
[----:B0-----:R-:W-:-:S05]  /*01d0*/  IADD3 R12, P0, PT, R8, R10, RZ ;  /* 0x0000000a080c7210 */ /* 0x001fca0007f1e0ff */
[----:B------:R-:W-:-:S05]  /*01e0*/  IMAD.X R13, R9, 0x1, R11, P0 ;  /* 0x00000001090d7824 */ /* 0x000fca00000e060b */
[----:B------:R0:W-:Y:S04]  /*01f0*/  STG.E.64 desc[UR4][R6.64+0x18], R12 ;  /* 0x0000180c06007986 */ /* 0x0001e8000c101b04 */
[----:B------:R-:W1:Y:S04]  /*0200*/  LDG.E.64 R8, desc[UR4][R4.64+0x20] ;  /* 0x0000200404087981 */ /* 0x000e68000c1e1b00 */
[----:B------:R-:W1:Y:S02]  /*0210*/  LDG.E.64 R10, desc[UR4][R2.64+0x20] ;  /* 0x00002004020a7981 */ /* 0x000e64000c1e1b00 */
[----:B-1----:R-:W-:-:S05]  /*0220*/  IADD3 R14, P0, PT, R8, R10, RZ ;  /* 0x0000000a080e7210 */ /* 0x002fca0007f1e0ff */
[----:B------:R-:W-:-:S05]  /*0230*/  IMAD.X R15, R9, 0x1, R11, P0 ;  /* 0x00000001090f7824 */ /* 0x000fca00000e060b */
[----:B------:R1:W-:Y:S04]  /*0240*/  STG.E.64 desc[UR4][R6.64+0x20], R14 ;  /* 0x0000200e06007986 */ /* 0x0003e8000c101b04 */
[----:B------:R-:W2:Y:S04]  /*0250*/  LDG.E.64 R8, desc[UR4][R4.64+0x28] ;  /* 0x0000280404087981 */ /* 0x000ea8000c1e1b00 */
[----:B------:R-:W2:Y:S02]  /*0260*/  LDG.E.64 R10, desc[UR4][R2.64+0x28] ;  /* 0x00002804020a7981 */ /* 0x000ea4000c1e1b00 */
[----:B--2---:R-:W-:-:S04]  /*0270*/  IADD3 R16, P0, PT, R8, R10, RZ ;  /* 0x0000000a08107210 */ /* 0x004fc80007f1e0ff */
[----:B------:R-:W-:-:S05]  /*0280*/  IADD3.X R17, PT, PT, R9, R11, RZ, P0, !PT ;  /* 0x0000000b09117210 */ /* 0x000fca00007fe4ff */
        /* <DEDUP_REMOVED lines=18> */
[----:B0-----:R-:W-:-:S04]  /*03b0*/  IADD3 R12, P0, PT, R8, R10, RZ ;  /* 0x0000000a080c7210 */ /* 0x001fc80007f1e0ff */
[----:B------:R-:W-:-:S05]  /*03c0*/  IADD3.X R13, PT, PT, R9, R11, RZ, P0, !PT ;  /* 0x0000000b090d7210 */ /* 0x000fca00007fe4ff */
        /* <DEDUP_REMOVED lines=15> */
[----:B------:R-:W-:Y:S04]  /*04c0*/  STG.E.64 desc[UR4][R6.64+0x60], R12 ;  /* 0x0000600c06007986 */ /* 0x000fe8000c101b04 */
[----:B------:R-:W1:Y:S04]  /*04d0*/  LDG.E.64 R8, desc[UR4][R4.64+0x68] ;  /* 0x0000680404087981 */ /* 0x000e68000c1e1b00 */
[----:B------:R-:W1:Y:S02]  /*04e0*/  LDG.E.64 R10, desc[UR4][R2.64+0x68] ;  /* 0x00006804020a7981 */ /* 0x000e64000c1e1b00 */
[----:B-1----:R-:W-:-:S04]  /*04f0*/  IADD3 R14, P0, PT, R8, R10, RZ ;  /* 0x0000000a080e7210 */ /* 0x002fc80007f1e0ff */
[----:B------:R-:W-:-:S05]  /*0500*/  IADD3.X R15, PT, PT, R9, R11, RZ, P0, !PT ;  /* 0x0000000b090f7210 */ /* 0x000fca00007fe4ff */
[----:B------:R-:W-:Y:S04]  /*0510*/  STG.E.64 desc[UR4][R6.64+0x68], R14 ;  /* 0x0000680e06007986 */ /* 0x000fe8000c101b04 */
[----:B------:R-:W2:Y:S04]  /*0520*/  LDG.E.64 R8, desc[UR4][R4.64+0x70] ;  /* 0x0000700404087981 */ /* 0x000ea8000c1e1b00 */
[----:B------:R-:W2:Y:S02]  /*0530*/  LDG.E.64 R10, desc[UR4][R2.64+0x70] ;  /* 0x00007004020a7981 */ /* 0x000ea4000c1e1b00 */
[----:B--2---:R-:W-:-:S05]  /*0540*/  IADD3 R16, P0, PT, R8, R10, RZ ;  /* 0x0000000a08107210 */ /* 0x004fca0007f1e0ff */
[----:B------:R-:W-:-:S05]  /*0550*/  IMAD.X R17, R9, 0x1, R11, P0 ;  /* 0x0000000109117824 */ /* 0x000fca00000e060b */
[----:B------:R-:W-:Y:S04]  /*0560*/  STG.E.64 desc[UR4][R6.64+0x70], R16 ;  /* 0x0000701006007986 */ /* 0x000fe8000c101b04 */
[----:B------:R-:W2:Y:S04]  /*0570*/  LDG.E.64 R8, desc[UR4][R4.64+0x78] ;  /* 0x0000780404087981 */ /* 0x000ea8000c1e1b00 */
[----:B------:R-:W2:Y:S02]  /*0580*/  LDG.E.64 R10, desc[UR4][R2.64+0x78] ;  /* 0x00007804020a7981 */ /* 0x000ea4000c1e1b00 */
[----:B--2---:R-:W-:-:S05]  /*0590*/  IADD3 R8, P0, PT, R8, R10, RZ ;  /* 0x0000000a08087210 */ /* 0x004fca0007f1e0ff */
[----:B------:R-:W-:-:S05]  /*05a0*/  IMAD.X R9, R9, 0x1, R11, P0 ;  /* 0x0000000109097824 */ /* 0x000fca00000e060b */
[----:B------:R-:W-:Y:S01]  /*05b0*/  STG.E.64 desc[UR4][R6.64+0x78], R8 ;  /* 0x0000780806007986 */ /* 0x000fe2000c101b04 */
[----:B------:R-:W-:Y:S05]  /*05c0*/  EXIT ;  /* 0x000000000000794d */ /* 0x000fea0003800000 */
.L_x_0:
[----:B------:R-:W-:-:S00]  /*05d0*/  BRA `(.L_x_0) ;  /* 0xfffffffc00fc7947 */ /* 0x000fc0000383ffff */
[----:B------:R-:W-:-:S00]  /*05e0*/  NOP ;  /* 0x0000000000007918 */ /* 0x000fc00000000000 */
        /* <DEDUP_REMOVED lines=9> */
.L_x_1:


//--------------------- .nv.shared.reserved.0     --------------------------
	.section	.nv.shared.reserved.0,"aw",@nobits
	.weak		__nv_reservedSMEM_offset_0_alias
	.size		__nv_reservedSMEM_offset_0_alias, 0, 64
	.other		__nv_reservedSMEM_offset_0_alias,@"STO_CUDA_RESERVED_SHARED STV_DEFAULT"
__nv_reservedSMEM_offset_0_alias:
	.zero		0
	.zero		64


//--------------------- .nv.constant0._Z3addImEvPT_S1_S1_m --------------------------
	.section	.nv.constant0._Z3addImEvPT_S1_S1_m,"a",@progbits
	.sectionflags	@""
	.align	4
.nv.constant0._Z3addImEvPT_S1_S1_m:
	.zero		928


//--------------------- SYMBOLS --------------------------

	.type		.nv.reservedSmem.offset0,@object
	.size		.nv.reservedSmem.offset0,0x4
